//
// Generated by NVIDIA NVVM Compiler
//
// Compiler Build ID: CL-36424714
// Cuda compilation tools, release 13.0, V13.0.88
// Based on NVVM 20.0.0
//

.version 9.0
.target sm_100
.address_size 64

	// .globl	_Z7aTb_gpuPKfS0_Pfiii

.visible .entry _Z7aTb_gpuPKfS0_Pfiii(
	.param .u64 .ptr .align 1 _Z7aTb_gpuPKfS0_Pfiii_param_0,
	.param .u64 .ptr .align 1 _Z7aTb_gpuPKfS0_Pfiii_param_1,
	.param .u64 .ptr .align 1 _Z7aTb_gpuPKfS0_Pfiii_param_2,
	.param .u32 _Z7aTb_gpuPKfS0_Pfiii_param_3,
	.param .u32 _Z7aTb_gpuPKfS0_Pfiii_param_4,
	.param .u32 _Z7aTb_gpuPKfS0_Pfiii_param_5
)
{
	.reg .pred 	%p<23>;
	.reg .b32 	%r<148>;
	.reg .b32 	%f<66>;
	.reg .b64 	%rd<95>;

	ld.param.u64 	%rd13, [_Z7aTb_gpuPKfS0_Pfiii_param_0];
	ld.param.u64 	%rd14, [_Z7aTb_gpuPKfS0_Pfiii_param_1];
	ld.param.u64 	%rd15, [_Z7aTb_gpuPKfS0_Pfiii_param_2];
	ld.param.u32 	%r88, [_Z7aTb_gpuPKfS0_Pfiii_param_3];
	ld.param.u32 	%r89, [_Z7aTb_gpuPKfS0_Pfiii_param_4];
	ld.param.u32 	%r90, [_Z7aTb_gpuPKfS0_Pfiii_param_5];
	cvta.to.global.u64 	%rd1, %rd14;
	cvta.to.global.u64 	%rd2, %rd13;
	cvta.to.global.u64 	%rd3, %rd15;
	min.s32 	%r91, %r88, %r89;
	setp.gt.s32 	%p1, %r91, 0;
	setp.lt.s32 	%p2, %r91, 1;
	@%p2 bra 	$L__BB0_14;
	and.b32  	%r1, %r89, 7;
	add.s32 	%r2, %r1, -1;
	and.b32  	%r3, %r89, 3;
	and.b32  	%r4, %r89, 2147483640;
	and.b32  	%r5, %r89, 1;
	mov.b32 	%r123, 0;
$L__BB0_2:
	setp.lt.u32 	%p3, %r89, 8;
	mul.lo.s32 	%r7, %r123, %r89;
	mov.b32 	%r126, 0;
	@%p3 bra 	$L__BB0_5;
	mov.b32 	%r124, 0;
$L__BB0_4:
	.pragma "nounroll";
	add.s32 	%r95, %r124, %r7;
	mul.wide.u32 	%rd16, %r95, 4;
	add.s64 	%rd17, %rd3, %rd16;
	mov.b32 	%r96, 0;
	st.global.u32 	[%rd17], %r96;
	st.global.u32 	[%rd17+4], %r96;
	st.global.u32 	[%rd17+8], %r96;
	st.global.u32 	[%rd17+12], %r96;
	st.global.u32 	[%rd17+16], %r96;
	st.global.u32 	[%rd17+20], %r96;
	st.global.u32 	[%rd17+24], %r96;
	st.global.u32 	[%rd17+28], %r96;
	add.s32 	%r124, %r124, 8;
	setp.eq.s32 	%p4, %r124, %r4;
	mov.u32 	%r126, %r4;
	@%p4 bra 	$L__BB0_5;
	bra.uni 	$L__BB0_4;
$L__BB0_5:
	setp.eq.s32 	%p5, %r1, 0;
	@%p5 bra 	$L__BB0_13;
	setp.lt.u32 	%p6, %r2, 3;
	@%p6 bra 	$L__BB0_8;
	add.s32 	%r97, %r126, %r7;
	mul.wide.u32 	%rd18, %r97, 4;
	add.s64 	%rd19, %rd3, %rd18;
	mov.b32 	%r98, 0;
	st.global.u32 	[%rd19], %r98;
	cvt.u64.u32 	%rd20, %r7;
	cvt.u64.u32 	%rd21, %r126;
	add.s64 	%rd22, %rd21, %rd20;
	shl.b64 	%rd23, %rd22, 2;
	add.s64 	%rd24, %rd3, %rd23;
	st.global.u32 	[%rd24+4], %r98;
	st.global.u32 	[%rd24+8], %r98;
	st.global.u32 	[%rd24+12], %r98;
	add.s32 	%r126, %r126, 4;
$L__BB0_8:
	setp.eq.s32 	%p7, %r3, 0;
	@%p7 bra 	$L__BB0_13;
	setp.eq.s32 	%p8, %r3, 1;
	@%p8 bra 	$L__BB0_11;
	add.s32 	%r99, %r126, %r7;
	mul.wide.u32 	%rd25, %r99, 4;
	add.s64 	%rd26, %rd3, %rd25;
	mov.b32 	%r100, 0;
	st.global.u32 	[%rd26], %r100;
	cvt.u64.u32 	%rd27, %r7;
	cvt.u64.u32 	%rd28, %r126;
	add.s64 	%rd29, %rd28, %rd27;
	shl.b64 	%rd30, %rd29, 2;
	add.s64 	%rd31, %rd3, %rd30;
	st.global.u32 	[%rd31+4], %r100;
	add.s32 	%r126, %r126, 2;
$L__BB0_11:
	setp.eq.s32 	%p9, %r5, 0;
	@%p9 bra 	$L__BB0_13;
	add.s32 	%r101, %r126, %r7;
	mul.wide.u32 	%rd32, %r101, 4;
	add.s64 	%rd33, %rd3, %rd32;
	mov.b32 	%r102, 0;
	st.global.u32 	[%rd33], %r102;
$L__BB0_13:
	add.s32 	%r123, %r123, 1;
	setp.ne.s32 	%p10, %r123, %r88;
	@%p10 bra 	$L__BB0_2;
$L__BB0_14:
	setp.lt.s32 	%p11, %r90, 1;
	not.pred 	%p12, %p1;
	or.pred  	%p13, %p12, %p11;
	@%p13 bra 	$L__BB0_30;
	and.b32  	%r16, %r90, 7;
	and.b32  	%r17, %r90, 3;
	and.b32  	%r18, %r90, 2147483640;
	and.b32  	%r19, %r90, 1;
	neg.s32 	%r20, %r18;
	shl.b32 	%r21, %r89, 3;
	shl.b32 	%r22, %r89, 1;
	mul.lo.s32 	%r23, %r89, 3;
	shl.b32 	%r24, %r89, 2;
	mul.lo.s32 	%r25, %r89, 5;
	mul.lo.s32 	%r26, %r89, 6;
	mul.lo.s32 	%r27, %r89, 7;
	mul.wide.u32 	%rd4, %r21, 4;
	shl.b32 	%r28, %r88, 3;
	shl.b32 	%r29, %r88, 1;
	mul.lo.s32 	%r30, %r88, 3;
	mul.lo.s32 	%r31, %r88, 5;
	mul.lo.s32 	%r32, %r88, 6;
	mul.lo.s32 	%r33, %r88, 7;
	mul.wide.u32 	%rd5, %r28, 4;
	mov.b32 	%r128, 0;
$L__BB0_16:
	mul.lo.s32 	%r35, %r128, %r89;
	add.s32 	%r36, %r88, %r128;
	mul.wide.u32 	%rd34, %r128, 4;
	add.s64 	%rd6, %rd2, %rd34;
	mov.b32 	%r129, 0;
	add.s32 	%r38, %r31, %r128;
	add.s32 	%r39, %r32, %r128;
	add.s32 	%r40, %r29, %r128;
	add.s32 	%r41, %r30, %r128;
	add.s32 	%r43, %r33, %r128;
$L__BB0_17:
	setp.lt.u32 	%p14, %r90, 8;
	add.s32 	%r106, %r129, %r35;
	mul.wide.u32 	%rd35, %r106, 4;
	add.s64 	%rd7, %rd3, %rd35;
	ld.global.f32 	%f65, [%rd7];
	mov.b32 	%r146, 0;
	@%p14 bra 	$L__BB0_20;
	shl.b32 	%r107, %r88, 2;
	add.s32 	%r133, %r107, %r128;
	add.s32 	%r143, %r89, %r129;
	add.s32 	%r142, %r22, %r129;
	add.s32 	%r141, %r23, %r129;
	add.s32 	%r140, %r24, %r129;
	add.s32 	%r139, %r25, %r129;
	add.s32 	%r138, %r26, %r129;
	add.s32 	%r137, %r27, %r129;
	mul.wide.u32 	%rd36, %r129, 4;
	add.s64 	%rd94, %rd1, %rd36;
	mov.u64 	%rd93, %rd6;
	mov.u32 	%r130, %r43;
	mov.u32 	%r131, %r39;
	mov.u32 	%r132, %r38;
	mov.u32 	%r134, %r41;
	mov.u32 	%r135, %r40;
	mov.u32 	%r136, %r36;
	mov.u32 	%r144, %r20;
$L__BB0_19:
	.pragma "nounroll";
	ld.global.nc.f32 	%f15, [%rd93];
	ld.global.nc.f32 	%f16, [%rd94];
	fma.rn.f32 	%f17, %f15, %f16, %f65;
	mul.wide.u32 	%rd37, %r136, 4;
	add.s64 	%rd38, %rd2, %rd37;
	ld.global.nc.f32 	%f18, [%rd38];
	mul.wide.u32 	%rd39, %r143, 4;
	add.s64 	%rd40, %rd1, %rd39;
	ld.global.nc.f32 	%f19, [%rd40];
	fma.rn.f32 	%f20, %f18, %f19, %f17;
	mul.wide.u32 	%rd41, %r135, 4;
	add.s64 	%rd42, %rd2, %rd41;
	ld.global.nc.f32 	%f21, [%rd42];
	mul.wide.u32 	%rd43, %r142, 4;
	add.s64 	%rd44, %rd1, %rd43;
	ld.global.nc.f32 	%f22, [%rd44];
	fma.rn.f32 	%f23, %f21, %f22, %f20;
	mul.wide.u32 	%rd45, %r134, 4;
	add.s64 	%rd46, %rd2, %rd45;
	ld.global.nc.f32 	%f24, [%rd46];
	mul.wide.u32 	%rd47, %r141, 4;
	add.s64 	%rd48, %rd1, %rd47;
	ld.global.nc.f32 	%f25, [%rd48];
	fma.rn.f32 	%f26, %f24, %f25, %f23;
	mul.wide.u32 	%rd49, %r133, 4;
	add.s64 	%rd50, %rd2, %rd49;
	ld.global.nc.f32 	%f27, [%rd50];
	mul.wide.u32 	%rd51, %r140, 4;
	add.s64 	%rd52, %rd1, %rd51;
	ld.global.nc.f32 	%f28, [%rd52];
	fma.rn.f32 	%f29, %f27, %f28, %f26;
	mul.wide.u32 	%rd53, %r132, 4;
	add.s64 	%rd54, %rd2, %rd53;
	ld.global.nc.f32 	%f30, [%rd54];
	mul.wide.u32 	%rd55, %r139, 4;
	add.s64 	%rd56, %rd1, %rd55;
	ld.global.nc.f32 	%f31, [%rd56];
	fma.rn.f32 	%f32, %f30, %f31, %f29;
	mul.wide.u32 	%rd57, %r131, 4;
	add.s64 	%rd58, %rd2, %rd57;
	ld.global.nc.f32 	%f33, [%rd58];
	mul.wide.u32 	%rd59, %r138, 4;
	add.s64 	%rd60, %rd1, %rd59;
	ld.global.nc.f32 	%f34, [%rd60];
	fma.rn.f32 	%f35, %f33, %f34, %f32;
	mul.wide.u32 	%rd61, %r130, 4;
	add.s64 	%rd62, %rd2, %rd61;
	ld.global.nc.f32 	%f36, [%rd62];
	mul.wide.u32 	%rd63, %r137, 4;
	add.s64 	%rd64, %rd1, %rd63;
	ld.global.nc.f32 	%f37, [%rd64];
	fma.rn.f32 	%f65, %f36, %f37, %f35;
	add.s32 	%r144, %r144, 8;
	add.s32 	%r143, %r143, %r21;
	add.s32 	%r142, %r142, %r21;
	add.s32 	%r141, %r141, %r21;
	add.s32 	%r140, %r140, %r21;
	add.s32 	%r139, %r139, %r21;
	add.s32 	%r138, %r138, %r21;
	add.s32 	%r137, %r137, %r21;
	add.s64 	%rd94, %rd94, %rd4;
	add.s32 	%r136, %r136, %r28;
	add.s32 	%r135, %r135, %r28;
	add.s32 	%r134, %r134, %r28;
	add.s32 	%r133, %r133, %r28;
	add.s32 	%r132, %r132, %r28;
	add.s32 	%r131, %r131, %r28;
	add.s32 	%r130, %r130, %r28;
	add.s64 	%rd93, %rd93, %rd5;
	setp.ne.s32 	%p15, %r144, 0;
	mov.u32 	%r146, %r18;
	@%p15 bra 	$L__BB0_19;
$L__BB0_20:
	setp.eq.s32 	%p16, %r16, 0;
	@%p16 bra 	$L__BB0_28;
	add.s32 	%r108, %r16, -1;
	setp.lt.u32 	%p17, %r108, 3;
	@%p17 bra 	$L__BB0_23;
	mad.lo.s32 	%r109, %r146, %r88, %r128;
	mul.wide.u32 	%rd65, %r109, 4;
	add.s64 	%rd66, %rd2, %rd65;
	ld.global.nc.f32 	%f39, [%rd66];
	mad.lo.s32 	%r110, %r146, %r89, %r129;
	mul.wide.u32 	%rd67, %r110, 4;
	add.s64 	%rd68, %rd1, %rd67;
	ld.global.nc.f32 	%f40, [%rd68];
	fma.rn.f32 	%f41, %f39, %f40, %f65;
	add.s32 	%r111, %r109, %r88;
	mul.wide.u32 	%rd69, %r111, 4;
	add.s64 	%rd70, %rd2, %rd69;
	ld.global.nc.f32 	%f42, [%rd70];
	add.s32 	%r112, %r110, %r89;
	mul.wide.u32 	%rd71, %r112, 4;
	add.s64 	%rd72, %rd1, %rd71;
	ld.global.nc.f32 	%f43, [%rd72];
	fma.rn.f32 	%f44, %f42, %f43, %f41;
	add.s32 	%r113, %r111, %r88;
	mul.wide.u32 	%rd73, %r113, 4;
	add.s64 	%rd74, %rd2, %rd73;
	ld.global.nc.f32 	%f45, [%rd74];
	add.s32 	%r114, %r112, %r89;
	mul.wide.u32 	%rd75, %r114, 4;
	add.s64 	%rd76, %rd1, %rd75;
	ld.global.nc.f32 	%f46, [%rd76];
	fma.rn.f32 	%f47, %f45, %f46, %f44;
	add.s32 	%r115, %r113, %r88;
	mul.wide.u32 	%rd77, %r115, 4;
	add.s64 	%rd78, %rd2, %rd77;
	ld.global.nc.f32 	%f48, [%rd78];
	add.s32 	%r116, %r114, %r89;
	mul.wide.u32 	%rd79, %r116, 4;
	add.s64 	%rd80, %rd1, %rd79;
	ld.global.nc.f32 	%f49, [%rd80];
	fma.rn.f32 	%f65, %f48, %f49, %f47;
	add.s32 	%r146, %r146, 4;
$L__BB0_23:
	setp.eq.s32 	%p18, %r17, 0;
	@%p18 bra 	$L__BB0_28;
	setp.eq.s32 	%p19, %r17, 1;
	@%p19 bra 	$L__BB0_26;
	mad.lo.s32 	%r117, %r146, %r88, %r128;
	mul.wide.u32 	%rd81, %r117, 4;
	add.s64 	%rd82, %rd2, %rd81;
	ld.global.nc.f32 	%f51, [%rd82];
	mad.lo.s32 	%r118, %r146, %r89, %r129;
	mul.wide.u32 	%rd83, %r118, 4;
	add.s64 	%rd84, %rd1, %rd83;
	ld.global.nc.f32 	%f52, [%rd84];
	fma.rn.f32 	%f53, %f51, %f52, %f65;
	add.s32 	%r119, %r117, %r88;
	mul.wide.u32 	%rd85, %r119, 4;
	add.s64 	%rd86, %rd2, %rd85;
	ld.global.nc.f32 	%f54, [%rd86];
	add.s32 	%r120, %r118, %r89;
	mul.wide.u32 	%rd87, %r120, 4;
	add.s64 	%rd88, %rd1, %rd87;
	ld.global.nc.f32 	%f55, [%rd88];
	fma.rn.f32 	%f65, %f54, %f55, %f53;
	add.s32 	%r146, %r146, 2;
$L__BB0_26:
	setp.eq.s32 	%p20, %r19, 0;
	@%p20 bra 	$L__BB0_28;
	mad.lo.s32 	%r121, %r146, %r88, %r128;
	mul.wide.u32 	%rd89, %r121, 4;
	add.s64 	%rd90, %rd2, %rd89;
	ld.global.nc.f32 	%f56, [%rd90];
	mad.lo.s32 	%r122, %r146, %r89, %r129;
	mul.wide.u32 	%rd91, %r122, 4;
	add.s64 	%rd92, %rd1, %rd91;
	ld.global.nc.f32 	%f57, [%rd92];
	fma.rn.f32 	%f65, %f56, %f57, %f65;
$L__BB0_28:
	st.global.f32 	[%rd7], %f65;
	add.s32 	%r129, %r129, 1;
	setp.ne.s32 	%p21, %r129, %r89;
	@%p21 bra 	$L__BB0_17;
	add.s32 	%r128, %r128, 1;
	setp.ne.s32 	%p22, %r128, %r88;
	@%p22 bra 	$L__BB0_16;
$L__BB0_30:
	ret;

}


// ===== COMPILED SASS (sm_100) =====

	.target	sm_100

	.elftype	@"ET_EXEC"


//--------------------- .note.nv.tkinfo           --------------------------
	.section	.note.nv.tkinfo,"",@"SHT_NOTE"
	.sectionflags	@"SHF_NOTE_NV_TKINFO"
	.tkinfo
        /*0018*/ 	.word	0x00000002
        /*0030*/ 	.string	""
        /*0030*/ 	.string	"ptxas"
        /*0030*/ 	.string	"Cuda compilation tools, release 13.0, V13.0.88"
        /*0030*/ 	.string	"Build cuda_13.0.r13.0/compiler.36424714_0"
        /*0030*/ 	.string	"-arch sm_100 -m 64 "



//--------------------- .note.nv.cuinfo           --------------------------
	.section	.note.nv.cuinfo,"",@"SHT_NOTE"
	.sectionflags	@"SHF_NOTE_NV_CUINFO"
        /*0018*/ 	.short	0x0002
        /*001a*/ 	.short	0x0064
        /*001c*/ 	.short	0x0082
	.zero		2


//--------------------- .nv.info                  --------------------------
	.section	.nv.info,"",@"SHT_CUDA_INFO"
	.align	4


	//----- nvinfo : EIATTR_REGCOUNT
	.align		4
        /*0000*/ 	.byte	0x04, 0x2f
        /*0002*/ 	.short	(.L_1 - .L_0)
	.align		4
.L_0:
        /*0004*/ 	.word	index@(_Z7aTb_gpuPKfS0_Pfiii)
        /*0008*/ 	.word	0x00000020


	//----- nvinfo : EIATTR_FRAME_SIZE
	.align		4
.L_1:
        /*000c*/ 	.byte	0x04, 0x11
        /*000e*/ 	.short	(.L_3 - .L_2)
	.align		4
.L_2:
        /*0010*/ 	.word	index@(_Z7aTb_gpuPKfS0_Pfiii)
        /*0014*/ 	.word	0x00000000


	//----- nvinfo : EIATTR_MIN_STACK_SIZE
	.align		4
.L_3:
        /*0018*/ 	.byte	0x04, 0x12
        /*001a*/ 	.short	(.L_5 - .L_4)
	.align		4
.L_4:
        /*001c*/ 	.word	index@(_Z7aTb_gpuPKfS0_Pfiii)
        /*0020*/ 	.word	0x00000000
.L_5:


//--------------------- .nv.compat                --------------------------
	.section	.nv.compat,"",@"SHT_CUDA_COMPAT_INFO"
	.align	4
        /*0000*/ 	.byte	0x02, 0x09, 0x00, 0x00, 0x02, 0x02, 0x01, 0x00, 0x02, 0x05, 0x05, 0x00, 0x03, 0x07, 0x01, 0x01
        /*0010*/ 	.byte	0x02, 0x03, 0x00, 0x00, 0x02, 0x06, 0x01, 0x00, 0x04, 0x0b, 0x08, 0x00, 0x09, 0x00, 0x00, 0x00
        /*0020*/ 	.byte	0x00, 0x00, 0x00, 0x00


//--------------------- .nv.info._Z7aTb_gpuPKfS0_Pfiii --------------------------
	.section	.nv.info._Z7aTb_gpuPKfS0_Pfiii,"",@"SHT_CUDA_INFO"
	.sectionflags	@""
	.align	4


	//----- nvinfo : EIATTR_CUDA_API_VERSION
	.align		4
        /*0000*/ 	.byte	0x04, 0x37
        /*0002*/ 	.short	(.L_7 - .L_6)
.L_6:
        /*0004*/ 	.word	0x00000082


	//----- nvinfo : EIATTR_KPARAM_INFO
	.align		4
.L_7:
        /*0008*/ 	.byte	0x04, 0x17
        /*000a*/ 	.short	(.L_9 - .L_8)
.L_8:
        /*000c*/ 	.word	0x00000000
        /*0010*/ 	.short	0x0005
        /*0012*/ 	.short	0x0020
        /*0014*/ 	.byte	0x00, 0xf0, 0x11, 0x00


	//----- nvinfo : EIATTR_KPARAM_INFO
	.align		4
.L_9:
        /*0018*/ 	.byte	0x04, 0x17
        /*001a*/ 	.short	(.L_11 - .L_10)
.L_10:
        /*001c*/ 	.word	0x00000000
        /*0020*/ 	.short	0x0004
        /*0022*/ 	.short	0x001c
        /*0024*/ 	.byte	0x00, 0xf0, 0x11, 0x00


	//----- nvinfo : EIATTR_KPARAM_INFO
	.align		4
.L_11:
        /*0028*/ 	.byte	0x04, 0x17
        /*002a*/ 	.short	(.L_13 - .L_12)
.L_12:
        /*002c*/ 	.word	0x00000000
        /*0030*/ 	.short	0x0003
        /*0032*/ 	.short	0x0018
        /*0034*/ 	.byte	0x00, 0xf0, 0x11, 0x00


	//----- nvinfo : EIATTR_KPARAM_INFO
	.align		4
.L_13:
        /*0038*/ 	.byte	0x04, 0x17
        /*003a*/ 	.short	(.L_15 - .L_14)
.L_14:
        /*003c*/ 	.word	0x00000000
        /*0040*/ 	.short	0x0002
        /*0042*/ 	.short	0x0010
        /*0044*/ 	.byte	0x00, 0xf5, 0x21, 0x00


	//----- nvinfo : EIATTR_KPARAM_INFO
	.align		4
.L_15:
        /*0048*/ 	.byte	0x04, 0x17
        /*004a*/ 	.short	(.L_17 - .L_16)
.L_16:
        /*004c*/ 	.word	0x00000000
        /*0050*/ 	.short	0x0001
        /*0052*/ 	.short	0x0008
        /*0054*/ 	.byte	0x00, 0xf5, 0x21, 0x00


	//----- nvinfo : EIATTR_KPARAM_INFO
	.align		4
.L_17:
        /*0058*/ 	.byte	0x04, 0x17
        /*005a*/ 	.short	(.L_19 - .L_18)
.L_18:
        /*005c*/ 	.word	0x00000000
        /*0060*/ 	.short	0x0000
        /*0062*/ 	.short	0x0000
        /*0064*/ 	.byte	0x00, 0xf5, 0x21, 0x00


	//----- nvinfo : EIATTR_SPARSE_MMA_MASK
	.align		4
.L_19:
        /*0068*/ 	.byte	0x03, 0x50
        /*006a*/ 	.short	0x0000


	//----- nvinfo : EIATTR_MAXREG_COUNT
	.align		4
        /*006c*/ 	.byte	0x03, 0x1b
        /*006e*/ 	.short	0x00ff


	//----- nvinfo : EIATTR_MERCURY_ISA_VERSION
	.align		4
        /*0070*/ 	.byte	0x03, 0x5f
        /*0072*/ 	.short	0x0101


	//----- nvinfo : EIATTR_VRC_CTA_INIT_COUNT
	.align		4
        /*0074*/ 	.byte	0x02, 0x4a
	.zero		1
	.zero		1


	//----- nvinfo : EIATTR_EXIT_INSTR_OFFSETS
	.align		4
        /*0078*/ 	.byte	0x04, 0x1c
        /*007a*/ 	.short	(.L_21 - .L_20)


	//   ....[0]....
.L_20:
        /*007c*/ 	.word	0x000004d0


	//   ....[1]....
        /*0080*/ 	.word	0x000011c0


	//----- nvinfo : EIATTR_CBANK_PARAM_SIZE
	.align		4
.L_21:
        /*0084*/ 	.byte	0x03, 0x19
        /*0086*/ 	.short	0x0024


	//----- nvinfo : EIATTR_PARAM_CBANK
	.align		4
        /*0088*/ 	.byte	0x04, 0x0a
        /*008a*/ 	.short	(.L_23 - .L_22)
	.align		4
.L_22:
        /*008c*/ 	.word	index@(.nv.constant0._Z7aTb_gpuPKfS0_Pfiii)
        /*0090*/ 	.short	0x0380
        /*0092*/ 	.short	0x0024


	//----- nvinfo : EIATTR_SW_WAR
	.align		4
.L_23:
        /*0094*/ 	.byte	0x04, 0x36
        /*0096*/ 	.short	(.L_25 - .L_24)
.L_24:
        /*0098*/ 	.word	0x00000008
.L_25:


//--------------------- .nv.callgraph             --------------------------
	.section	.nv.callgraph,"",@"SHT_CUDA_CALLGRAPH"
	.align	4
	.sectionentsize	8
	.align		4
        /*0000*/ 	.word	0x00000000
	.align		4
        /*0004*/ 	.word	0xffffffff
	.align		4
        /*0008*/ 	.word	0x00000000
	.align		4
        /*000c*/ 	.word	0xfffffffe
	.align		4
        /*0010*/ 	.word	0x00000000
	.align		4
        /*0014*/ 	.word	0xfffffffd
	.align		4
        /*0018*/ 	.word	0x00000000
	.align		4
        /*001c*/ 	.word	0xfffffffc


//--------------------- .text._Z7aTb_gpuPKfS0_Pfiii --------------------------
	.section	.text._Z7aTb_gpuPKfS0_Pfiii,"ax",@progbits
	.align	128
        .global         _Z7aTb_gpuPKfS0_Pfiii
        .type           _Z7aTb_gpuPKfS0_Pfiii,@function
        .size           _Z7aTb_gpuPKfS0_Pfiii,(.L_x_14 - _Z7aTb_gpuPKfS0_Pfiii)
        .other          _Z7aTb_gpuPKfS0_Pfiii,@"STO_CUDA_ENTRY STV_DEFAULT"
_Z7aTb_gpuPKfS0_Pfiii:
.text._Z7aTb_gpuPKfS0_Pfiii:
[----:B------:R-:W-:Y:S01]  /*0000*/  LDC R1, c[0x0][0x37c] ;  /* 0x0000df00ff017b82 */ /* 0x000fe20000000800 */
[----:B------:R-:W0:Y:S01]  /*0010*/  LDCU.64 UR8, c[0x0][0x398] ;  /* 0x00007300ff0877ac */ /* 0x000e220008000a00 */
[----:B------:R-:W1:Y:S01]  /*0020*/  LDCU.64 UR24, c[0x0][0x358] ;  /* 0x00006b00ff1877ac */ /* 0x000e620008000a00 */
[----:B0-----:R-:W-:-:S04]  /*0030*/  MOV R0, UR9 ;  /* 0x0000000900007c02 */ /* 0x001fc80008000f00 */
[----:B------:R-:W-:-:S04]  /*0040*/  VIMNMX R12, PT, PT, R0, UR8, PT ;  /* 0x00000008000c7c48 */ /* 0x000fc8000bfe0100 */
[----:B------:R-:W-:-:S13]  /*0050*/  ISETP.GE.AND P0, PT, R12, 0x1, PT ;  /* 0x000000010c00780c */ /* 0x000fda0003f06270 */
[----:B-1----:R-:W-:Y:S05]  /*0060*/  @!P0 BRA `(.L_x_0) ;  /* 0x00000004000c8947 */ /* 0x002fea0003800000 */
[C---:B------:R-:W-:Y:S01]  /*0070*/  LOP3.LUT R13, R0.reuse, 0x7, RZ, 0xc0, !PT ;  /* 0x00000007000d7812 */ /* 0x040fe200078ec0ff */
[----:B------:R-:W-:Y:S01]  /*0080*/  IMAD.MOV.U32 R3, RZ, RZ, RZ ;  /* 0x000000ffff037224 */ /* 0x000fe200078e00ff */
[----:B------:R-:W-:Y:S02]  /*0090*/  LOP3.LUT R14, R0, 0x3, RZ, 0xc0, !PT ;  /* 0x00000003000e7812 */ /* 0x000fe400078ec0ff */
[----:B------:R-:W-:-:S04]  /*00a0*/  IADD3 R2, PT, PT, R13, -0x1, RZ ;  /* 0xffffffff0d027810 */ /* 0x000fc80007ffe0ff */
[----:B------:R-:W-:Y:S02]  /*00b0*/  ISETP.GE.U32.AND P1, PT, R2, 0x3, PT ;  /* 0x000000030200780c */ /* 0x000fe40003f26070 */
[----:B------:R-:W-:-:S11]  /*00c0*/  LOP3.LUT R2, R0, 0x7ffffff8, RZ, 0xc0, !PT ;  /* 0x7ffffff800027812 */ /* 0x000fd600078ec0ff */
.L_x_6:
[----:B0-----:R-:W0:Y:S01]  /*00d0*/  LDCU.64 UR8, c[0x0][0x398] ;  /* 0x00007300ff0877ac */ /* 0x001e220008000a00 */
[----:B------:R-:W-:Y:S01]  /*00e0*/  IMAD.MOV.U32 R5, RZ, RZ, RZ ;  /* 0x000000ffff057224 */ /* 0x000fe200078e00ff */
[----:B0-----:R-:W-:-:S04]  /*00f0*/  MOV R0, UR9 ;  /* 0x0000000900007c02 */ /* 0x001fc80008000f00 */
[----:B------:R-:W-:Y:S01]  /*0100*/  ISETP.GE.U32.AND P2, PT, R0, 0x8, PT ;  /* 0x000000080000780c */ /* 0x000fe20003f46070 */
[C---:B------:R-:W-:Y:S01]  /*0110*/  IMAD R4, R3.reuse, R0, RZ ;  /* 0x0000000003047224 */ /* 0x040fe200078e02ff */
[----:B------:R-:W-:-:S04]  /*0120*/  IADD3 R3, PT, PT, R3, 0x1, RZ ;  /* 0x0000000103037810 */ /* 0x000fc80007ffe0ff */
[----:B------:R-:W-:-:S07]  /*0130*/  ISETP.NE.AND P0, PT, R3, UR8, PT ;  /* 0x0000000803007c0c */ /* 0x000fce000bf05270 */
[----:B-12---:R-:W-:Y:S06]  /*0140*/  @!P2 BRA `(.L_x_1) ;  /* 0x000000000040a947 */ /* 0x006fec0003800000 */
[----:B------:R-:W0:Y:S01]  /*0150*/  LDC.64 R8, c[0x0][0x390] ;  /* 0x0000e400ff087b82 */ /* 0x000e220000000a00 */
[----:B------:R-:W-:-:S05]  /*0160*/  UMOV UR4, URZ ;  /* 0x000000ff00047c82 */ /* 0x000fca0008000000 */
.L_x_2:
[----:B-1----:R-:W-:Y:S01]  /*0170*/  IADD3 R7, PT, PT, R4, UR4, RZ ;  /* 0x0000000404077c10 */ /* 0x002fe2000fffe0ff */
[----:B------:R-:W-:-:S04]  /*0180*/  UIADD3 UR4, UPT, UPT, UR4, 0x8, URZ ;  /* 0x0000000804047890 */ /* 0x000fc8000fffe0ff */
[----:B0-----:R-:W-:Y:S02]  /*0190*/  IMAD.WIDE.U32 R6, R7, 0x4, R8 ;  /* 0x0000000407067825 */ /* 0x001fe400078e0008 */
[----:B------:R-:W-:-:S03]  /*01a0*/  ISETP.NE.AND P2, PT, R2, UR4, PT ;  /* 0x0000000402007c0c */ /* 0x000fc6000bf45270 */
[----:B------:R1:W-:Y:S04]  /*01b0*/  STG.E desc[UR24][R6.64], RZ ;  /* 0x000000ff06007986 */ /* 0x0003e8000c101918 */
[----:B------:R1:W-:Y:S04]  /*01c0*/  STG.E desc[UR24][R6.64+0x4], RZ ;  /* 0x000004ff06007986 */ /* 0x0003e8000c101918 */
[----:B------:R1:W-:Y:S04]  /*01d0*/  STG.E desc[UR24][R6.64+0x8], RZ ;  /* 0x000008ff06007986 */ /* 0x0003e8000c101918 */
[----:B------:R1:W-:Y:S04]  /*01e0*/  STG.E desc[UR24][R6.64+0xc], RZ ;  /* 0x00000cff06007986 */ /* 0x0003e8000c101918 */
[----:B------:R1:W-:Y:S04]  /*01f0*/  STG.E desc[UR24][R6.64+0x10], RZ ;  /* 0x000010ff06007986 */ /* 0x0003e8000c101918 */
[----:B------:R1:W-:Y:S04]  /*0200*/  STG.E desc[UR24][R6.64+0x14], RZ ;  /* 0x000014ff06007986 */ /* 0x0003e8000c101918 */
[----:B------:R1:W-:Y:S04]  /*0210*/  STG.E desc[UR24][R6.64+0x18], RZ ;  /* 0x000018ff06007986 */ /* 0x0003e8000c101918 */
[----:B------:R1:W-:Y:S01]  /*0220*/  STG.E desc[UR24][R6.64+0x1c], RZ ;  /* 0x00001cff06007986 */ /* 0x0003e2000c101918 */
[----:B------:R-:W-:Y:S05]  /*0230*/  @P2 BRA `(.L_x_2) ;  /* 0xfffffffc00cc2947 */ /* 0x000fea000383ffff */
[----:B------:R-:W-:-:S07]  /*0240*/  MOV R5, R2 ;  /* 0x0000000200057202 */ /* 0x000fce0000000f00 */
.L_x_1:
[----:B------:R-:W-:-:S13]  /*0250*/  ISETP.NE.AND P2, PT, R13, RZ, PT ;  /* 0x000000ff0d00720c */ /* 0x000fda0003f45270 */
[----:B------:R-:W-:Y:S05]  /*0260*/  @!P2 BRA `(.L_x_3) ;  /* 0x000000000088a947 */ /* 0x000fea0003800000 */
[----:B------:R-:W-:Y:S01]  /*0270*/  ISETP.NE.AND P2, PT, R14, RZ, PT ;  /* 0x000000ff0e00720c */ /* 0x000fe20003f45270 */
[----:B------:R-:W-:-:S12]  /*0280*/  @!P1 BRA `(.L_x_4) ;  /* 0x0000000000349947 */ /* 0x000fd80003800000 */
[----:B-1----:R-:W0:Y:S01]  /*0290*/  LDC.64 R6, c[0x0][0x390] ;  /* 0x0000e400ff067b82 */ /* 0x002e220000000a00 */
[C---:B------:R-:W-:Y:S01]  /*02a0*/  IADD3 R10, P3, PT, R4.reuse, R5, RZ ;  /* 0x00000005040a7210 */ /* 0x040fe20007f7e0ff */
[----:B------:R-:W-:Y:S01]  /*02b0*/  IMAD.IADD R11, R4, 0x1, R5 ;  /* 0x00000001040b7824 */ /* 0x000fe200078e0205 */
[----:B------:R-:W-:Y:S02]  /*02c0*/  IADD3 R5, PT, PT, R5, 0x4, RZ ;  /* 0x0000000405057810 */ /* 0x000fe40007ffe0ff */
[----:B------:R-:W-:-:S03]  /*02d0*/  IADD3.X R15, PT, PT, RZ, RZ, RZ, P3, !PT ;  /* 0x000000ffff0f7210 */ /* 0x000fc60001ffe4ff */
[----:B------:R-:W1:Y:S01]  /*02e0*/  LDC.64 R8, c[0x0][0x390] ;  /* 0x0000e400ff087b82 */ /* 0x000e620000000a00 */
[----:B0-----:R-:W-:-:S04]  /*02f0*/  LEA R6, P3, R10, R6, 0x2 ;  /* 0x000000060a067211 */ /* 0x001fc800078610ff */
[----:B------:R-:W-:Y:S01]  /*0300*/  LEA.HI.X R7, R10, R7, R15, 0x2, P3 ;  /* 0x000000070a077211 */ /* 0x000fe200018f140f */
[----:B-1----:R-:W-:-:S05]  /*0310*/  IMAD.WIDE.U32 R8, R11, 0x4, R8 ;  /* 0x000000040b087825 */ /* 0x002fca00078e0008 */
[----:B------:R0:W-:Y:S04]  /*0320*/  STG.E desc[UR24][R8.64], RZ ;  /* 0x000000ff08007986 */ /* 0x0001e8000c101918 */
[----:B------:R0:W-:Y:S04]  /*0330*/  STG.E desc[UR24][R6.64+0x4], RZ ;  /* 0x000004ff06007986 */ /* 0x0001e8000c101918 */
[----:B------:R0:W-:Y:S04]  /*0340*/  STG.E desc[UR24][R6.64+0x8], RZ ;  /* 0x000008ff06007986 */ /* 0x0001e8000c101918 */
[----:B------:R0:W-:Y:S02]  /*0350*/  STG.E desc[UR24][R6.64+0xc], RZ ;  /* 0x00000cff06007986 */ /* 0x0001e4000c101918 */
.L_x_4:
[----:B------:R-:W-:Y:S05]  /*0360*/  @!P2 BRA `(.L_x_3) ;  /* 0x000000000048a947 */ /* 0x000fea0003800000 */
[----:B------:R-:W-:Y:S02]  /*0370*/  LOP3.LUT P2, RZ, R0, 0x1, RZ, 0xc0, !PT ;  /* 0x0000000100ff7812 */ /* 0x000fe4000784c0ff */
[----:B------:R-:W-:-:S11]  /*0380*/  ISETP.NE.AND P3, PT, R14, 0x1, PT ;  /* 0x000000010e00780c */ /* 0x000fd60003f65270 */
[----:B01----:R-:W0:Y:S02]  /*0390*/  @P2 LDC.64 R6, c[0x0][0x390] ;  /* 0x0000e400ff062b82 */ /* 0x003e240000000a00 */
[----:B------:R-:W-:Y:S05]  /*03a0*/  @!P3 BRA `(.L_x_5) ;  /* 0x00000000002cb947 */ /* 0x000fea0003800000 */
[----:B------:R-:W1:Y:S01]  /*03b0*/  LDC.64 R8, c[0x0][0x390] ;  /* 0x0000e400ff087b82 */ /* 0x000e620000000a00 */
[C---:B------:R-:W-:Y:S01]  /*03c0*/  IADD3 R16, P3, PT, R4.reuse, R5, RZ ;  /* 0x0000000504107210 */ /* 0x040fe20007f7e0ff */
[----:B------:R-:W-:Y:S01]  /*03d0*/  IMAD.IADD R15, R4, 0x1, R5 ;  /* 0x00000001040f7824 */ /* 0x000fe200078e0205 */
[----:B------:R-:W-:Y:S02]  /*03e0*/  IADD3 R5, PT, PT, R5, 0x2, RZ ;  /* 0x0000000205057810 */ /* 0x000fe40007ffe0ff */
[----:B------:R-:W-:-:S03]  /*03f0*/  IADD3.X R17, PT, PT, RZ, RZ, RZ, P3, !PT ;  /* 0x000000ffff117210 */ /* 0x000fc60001ffe4ff */
[----:B------:R-:W2:Y:S01]  /*0400*/  LDC.64 R10, c[0x0][0x390] ;  /* 0x0000e400ff0a7b82 */ /* 0x000ea20000000a00 */
[----:B-1----:R-:W-:-:S04]  /*0410*/  LEA R8, P3, R16, R8, 0x2 ;  /* 0x0000000810087211 */ /* 0x002fc800078610ff */
[----:B------:R-:W-:Y:S01]  /*0420*/  LEA.HI.X R9, R16, R9, R17, 0x2, P3 ;  /* 0x0000000910097211 */ /* 0x000fe200018f1411 */
[----:B--2---:R-:W-:-:S05]  /*0430*/  IMAD.WIDE.U32 R10, R15, 0x4, R10 ;  /* 0x000000040f0a7825 */ /* 0x004fca00078e000a */
[----:B------:R1:W-:Y:S04]  /*0440*/  STG.E desc[UR24][R10.64], RZ ;  /* 0x000000ff0a007986 */ /* 0x0003e8000c101918 */
[----:B------:R1:W-:Y:S02]  /*0450*/  STG.E desc[UR24][R8.64+0x4], RZ ;  /* 0x000004ff08007986 */ /* 0x0003e4000c101918 */
.L_x_5:
[----:B------:R-:W-:-:S04]  /*0460*/  @P2 IMAD.IADD R5, R4, 0x1, R5 ;  /* 0x0000000104052824 */ /* 0x000fc800078e0205 */
[----:B0-----:R-:W-:-:S05]  /*0470*/  @P2 IMAD.WIDE.U32 R6, R5, 0x4, R6 ;  /* 0x0000000405062825 */ /* 0x001fca00078e0006 */
[----:B------:R2:W-:Y:S02]  /*0480*/  @P2 STG.E desc[UR24][R6.64], RZ ;  /* 0x000000ff06002986 */ /* 0x0005e4000c101918 */
.L_x_3:
[----:B------:R-:W-:Y:S05]  /*0490*/  @P0 BRA `(.L_x_6) ;  /* 0xfffffffc000c0947 */ /* 0x000fea000383ffff */
.L_x_0:
[----:B------:R-:W3:Y:S02]  /*04a0*/  LDC R2, c[0x0][0x3a0] ;  /* 0x0000e800ff027b82 */ /* 0x000ee40000000800 */
[----:B---3--:R-:W-:-:S04]  /*04b0*/  ISETP.GE.AND P0, PT, R2, 0x1, PT ;  /* 0x000000010200780c */ /* 0x008fc80003f06270 */
[----:B------:R-:W-:-:S13]  /*04c0*/  ISETP.LE.OR P0, PT, R12, RZ, !P0 ;  /* 0x000000ff0c00720c */ /* 0x000fda0004703670 */
[----:B------:R-:W-:Y:S05]  /*04d0*/  @P0 EXIT ;  /* 0x000000000000094d */ /* 0x000fea0003800000 */
[----:B------:R-:W-:Y:S01]  /*04e0*/  SHF.L.U32 R0, R0, 0x3, RZ ;  /* 0x0000000300007819 */ /* 0x000fe200000006ff */
[----:B------:R-:W-:Y:S01]  /*04f0*/  USHF.L.U32 UR8, UR8, 0x3, URZ ;  /* 0x0000000308087899 */ /* 0x000fe200080006ff */
[----:B------:R-:W-:-:S11]  /*0500*/  UMOV UR4, URZ ;  /* 0x000000ff00047c82 */ /* 0x000fd60008000000 */
.L_x_12:
[----:B---3--:R-:W-:-:S07]  /*0510*/  HFMA2 R2, -RZ, RZ, 0, 0 ;  /* 0x00000000ff027431 */ /* 0x008fce00000001ff */
.L_x_11:
[----:B---3--:R-:W3:Y:S01]  /*0520*/  LDC R15, c[0x0][0x39c] ;  /* 0x0000e700ff0f7b82 */ /* 0x008ee20000000800 */
[----:B------:R-:W4:Y:S07]  /*0530*/  LDCU UR5, c[0x0][0x3a0] ;  /* 0x00007400ff0577ac */ /* 0x000f2e0008000800 */
[----:B-1----:R-:W1:Y:S01]  /*0540*/  LDC.64 R10, c[0x0][0x390] ;  /* 0x0000e400ff0a7b82 */ /* 0x002e620000000a00 */
[----:B---3--:R-:W-:-:S04]  /*0550*/  IMAD R3, R15, UR4, R2 ;  /* 0x000000040f037c24 */ /* 0x008fc8000f8e0202 */
[----:B-1----:R-:W-:-:S06]  /*0560*/  IMAD.WIDE.U32 R10, R3, 0x4, R10 ;  /* 0x00000004030a7825 */ /* 0x002fcc00078e000a */
[----:B------:R1:W5:Y:S01]  /*0570*/  LDG.E R10, desc[UR24][R10.64] ;  /* 0x000000180a0a7981 */ /* 0x000362000c1e1900 */
[----:B----4-:R-:W-:-:S03]  /*0580*/  UISETP.GE.U32.AND UP0, UPT, UR5, 0x8, UPT ;  /* 0x000000080500788c */ /* 0x010fc6000bf06070 */
[----:B------:R-:W-:-:S06]  /*0590*/  UMOV UR5, URZ ;  /* 0x000000ff00057c82 */ /* 0x000fcc0008000000 */
[----:B-1----:R-:W-:Y:S05]  /*05a0*/  BRA.U !UP0, `(.L_x_7) ;  /* 0x0000000508907547 */ /* 0x002fea000b800000 */
[----:B------:R-:W1:Y:S01]  /*05b0*/  LDC.64 R16, c[0x0][0x388] ;  /* 0x0000e200ff107b82 */ /* 0x000e620000000a00 */
[----:B------:R-:W3:Y:S01]  /*05c0*/  LDCU UR9, c[0x0][0x3a0] ;  /* 0x00007400ff0977ac */ /* 0x000ee20008000800 */
[----:B------:R-:W-:Y:S01]  /*05d0*/  IMAD.IADD R3, R2, 0x1, R15 ;  /* 0x0000000102037824 */ /* 0x000fe200078e020f */
[CC--:B------:R-:W-:Y:S01]  /*05e0*/  LEA R5, R15.reuse, R2.reuse, 0x1 ;  /* 0x000000020f057211 */ /* 0x0c0fe200078e08ff */
[C-C-:B0-2---:R-:W-:Y:S01]  /*05f0*/  IMAD R7, R15.reuse, 0x3, R2.reuse ;  /* 0x000000030f077824 */ /* 0x145fe200078e0202 */
[----:B------:R-:W0:Y:S01]  /*0600*/  LDCU UR11, c[0x0][0x398] ;  /* 0x00007300ff0b77ac */ /* 0x000e220008000800 */
[C---:B------:R-:W-:Y:S01]  /*0610*/  LEA R9, R15.reuse, R2, 0x2 ;  /* 0x000000020f097211 */ /* 0x040fe200078e10ff */
[C-C-:B------:R-:W-:Y:S01]  /*0620*/  IMAD R11, R15.reuse, 0x5, R2.reuse ;  /* 0x000000050f0b7824 */ /* 0x140fe200078e0202 */
[----:B------:R-:W2:Y:S01]  /*0630*/  LDCU.64 UR6, c[0x0][0x380] ;  /* 0x00007000ff0677ac */ /* 0x000ea20008000a00 */
[C-C-:B------:R-:W-:Y:S02]  /*0640*/  IMAD R13, R15.reuse, 0x6, R2.reuse ;  /* 0x000000060f0d7824 */ /* 0x140fe400078e0202 */
[----:B------:R-:W-:Y:S01]  /*0650*/  IMAD R15, R15, 0x7, R2 ;  /* 0x000000070f0f7824 */ /* 0x000fe200078e0202 */
[----:B------:R-:W4:Y:S01]  /*0660*/  LDCU UR5, c[0x0][0x398] ;  /* 0x00007300ff0577ac */ /* 0x000f220008000800 */
[----:B------:R-:W1:Y:S01]  /*0670*/  LDCU.64 UR26, c[0x0][0x380] ;  /* 0x00007000ff1a77ac */ /* 0x000e620008000a00 */
[----:B---3--:R-:W-:-:S02]  /*0680*/  ULOP3.LUT UR10, UR9, 0x7ffffff8, URZ, 0xc0, !UPT ;  /* 0x7ffffff8090a7892 */ /* 0x008fc4000f8ec0ff */
[----:B0-----:R-:W-:Y:S01]  /*0690*/  UIADD3 UR16, UPT, UPT, UR4, UR11, URZ ;  /* 0x0000000b04107290 */ /* 0x001fe2000fffe0ff */
[----:B-1----:R-:W-:Y:S01]  /*06a0*/  IMAD.WIDE.U32 R18, R2, 0x4, R16 ;  /* 0x0000000402127825 */ /* 0x002fe200078e0010 */
[----:B------:R-:W-:Y:S02]  /*06b0*/  UIMAD UR13, UR11, 0x5, UR4 ;  /* 0x000000050b0d78a4 */ /* 0x000fe4000f8e0204 */
[----:B--2---:R-:W-:Y:S02]  /*06c0*/  UIMAD.WIDE.U32 UR6, UR4, 0x4, UR6 ;  /* 0x00000004040678a5 */ /* 0x004fe4000f8e0006 */
[----:B------:R-:W-:Y:S02]  /*06d0*/  ULEA UR15, UR11, UR4, 0x1 ;  /* 0x000000040b0f7291 */ /* 0x000fe4000f8e08ff */
[----:B------:R-:W-:Y:S02]  /*06e0*/  UIMAD UR14, UR11, 0x3, UR4 ;  /* 0x000000030b0e78a4 */ /* 0x000fe4000f8e0204 */
[----:B------:R-:W-:-:S02]  /*06f0*/  UIMAD UR12, UR11, 0x7, UR4 ;  /* 0x000000070b0c78a4 */ /* 0x000fc4000f8e0204 */
[----:B------:R-:W-:Y:S02]  /*0700*/  UIMAD UR9, UR11, 0x6, UR4 ;  /* 0x000000060b0978a4 */ /* 0x000fe4000f8e0204 */
[----:B----4-:R-:W-:Y:S02]  /*0710*/  ULEA UR5, UR5, UR4, 0x2 ;  /* 0x0000000405057291 */ /* 0x010fe4000f8e10ff */
[----:B------:R-:W-:-:S12]  /*0720*/  UIADD3 UR10, UPT, UPT, -UR10, URZ, URZ ;  /* 0x000000ff0a0a7290 */ /* 0x000fd8000fffe1ff */
.L_x_8:
[----:B------:R-:W-:Y:S01]  /*0730*/  IMAD.U32 R20, RZ, RZ, UR6 ;  /* 0x00000006ff147e24 */ /* 0x000fe2000f8e00ff */
[----:B------:R-:W-:Y:S01]  /*0740*/  MOV R21, UR7 ;  /* 0x0000000700157c02 */ /* 0x000fe20008000f00 */
[----:B------:R-:W-:Y:S01]  /*0750*/  UIMAD.WIDE.U32 UR18, UR16, 0x4, UR26 ;  /* 0x00000004101278a5 */ /* 0x000fe2000f8e001a */
[----:B------:R-:W2:Y:S04]  /*0760*/  LDG.E.CONSTANT R23, desc[UR24][R18.64] ;  /* 0x0000001812177981 */ /* 0x000ea8000c1e9900 */
[----:B------:R0:W2:Y:S01]  /*0770*/  LDG.E.CONSTANT R12, desc[UR24][R20.64] ;  /* 0x00000018140c7981 */ /* 0x0000a2000c1e9900 */
[----:B------:R-:W-:Y:S01]  /*0780*/  MOV R26, UR18 ;  /* 0x00000012001a7c02 */ /* 0x000fe20008000f00 */
[----:B------:R-:W-:Y:S01]  /*0790*/  IMAD.U32 R27, RZ, RZ, UR19 ;  /* 0x00000013ff1b7e24 */ /* 0x000fe2000f8e00ff */
[----:B------:R-:W-:Y:S01]  /*07a0*/  UIMAD.WIDE.U32 UR18, UR15, 0x4, UR26 ;  /* 0x000000040f1278a5 */ /* 0x000fe2000f8e001a */
[----:B------:R-:W-:-:S03]  /*07b0*/  IMAD.WIDE.U32 R28, R5, 0x4, R16 ;  /* 0x00000004051c7825 */ /* 0x000fc600078e0010 */
[----:B------:R-:W3:Y:S01]  /*07c0*/  LDG.E.CONSTANT R26, desc[UR24][R26.64] ;  /* 0x000000181a1a7981 */ /* 0x000ee2000c1e9900 */
[----:B0-----:R-:W-:Y:S01]  /*07d0*/  IMAD.WIDE.U32 R20, R3, 0x4, R16 ;  /* 0x0000000403147825 */ /* 0x001fe200078e0010 */
[----:B------:R-:W-:Y:S02]  /*07e0*/  MOV R24, UR18 ;  /* 0x0000001200187c02 */ /* 0x000fe40008000f00 */
[----:B------:R0:W4:Y:S01]  /*07f0*/  LDG.E.CONSTANT R4, desc[UR24][R28.64] ;  /* 0x000000181c047981 */ /* 0x000122000c1e9900 */
[----:B------:R-:W-:-:S03]  /*0800*/  MOV R25, UR19 ;  /* 0x0000001300197c02 */ /* 0x000fc60008000f00 */
[----:B------:R1:W3:Y:S04]  /*0810*/  LDG.E.CONSTANT R14, desc[UR24][R20.64] ;  /* 0x00000018140e7981 */ /* 0x0002e8000c1e9900 */
[----:B------:R1:W4:Y:S01]  /*0820*/  LDG.E.CONSTANT R27, desc[UR24][R24.64] ;  /* 0x00000018181b7981 */ /* 0x000322000c1e9900 */
[----:B------:R-:W-:Y:S02]  /*0830*/  UIMAD.WIDE.U32 UR18, UR14, 0x4, UR26 ;  /* 0x000000040e1278a5 */ /* 0x000fe4000f8e001a */
[----:B------:R-:W-:Y:S01]  /*0840*/  UIMAD.WIDE.U32 UR20, UR5, 0x4, UR26 ;  /* 0x00000004051478a5 */ /* 0x000fe2000f8e001a */
[----:B0-----:R-:W-:Y:S01]  /*0850*/  IMAD.WIDE.U32 R28, R7, 0x4, R16 ;  /* 0x00000004071c7825 */ /* 0x001fe200078e0010 */
[----:B------:R-:W-:-:S03]  /*0860*/  UIMAD.WIDE.U32 UR22, UR13, 0x4, UR26 ;  /* 0x000000040d1678a5 */ /* 0x000fc6000f8e001a */
[--C-:B-1----:R-:W-:Y:S01]  /*0870*/  IMAD.WIDE.U32 R20, R9, 0x4, R16.reuse ;  /* 0x0000000409147825 */ /* 0x102fe200078e0010 */
[----:B------:R0:W4:Y:S03]  /*0880*/  LDG.E.CONSTANT R6, desc[UR24][R28.64] ;  /* 0x000000181c067981 */ /* 0x000126000c1e9900 */
[----:B------:R-:W-:Y:S01]  /*0890*/  IMAD.U32 R22, RZ, RZ, UR18 ;  /* 0x00000012ff167e24 */ /* 0x000fe2000f8e00ff */
[----:B------:R1:W4:Y:S01]  /*08a0*/  LDG.E.CONSTANT R8, desc[UR24][R20.64] ;  /* 0x0000001814087981 */ /* 0x000322000c1e9900 */
[----:B------:R-:W-:Y:S01]  /*08b0*/  MOV R24, UR20 ;  /* 0x0000001400187c02 */ /* 0x000fe20008000f00 */
[----:B------:R-:W-:Y:S01]  /*08c0*/  IMAD.U32 R25, RZ, RZ, UR21 ;  /* 0x00000015ff197e24 */ /* 0x000fe2000f8e00ff */
[----:B------:R-:W-:Y:S01]  /*08d0*/  UIMAD.WIDE.U32 UR20, UR12, 0x4, UR26 ;  /* 0x000000040c1478a5 */ /* 0x000fe2000f8e001a */
[----:B0-----:R-:W-:Y:S01]  /*08e0*/  MOV R29, UR23 ;  /* 0x00000017001d7c02 */ /* 0x001fe20008000f00 */
[----:B-1----:R-:W-:Y:S01]  /*08f0*/  IMAD.WIDE.U32 R20, R11, 0x4, R16 ;  /* 0x000000040b147825 */ /* 0x002fe200078e0010 */
[----:B------:R-:W-:-:S05]  /*0900*/  MOV R28, UR22 ;  /* 0x00000016001c7c02 */ /* 0x000fca0008000f00 */
[----:B------:R-:W4:Y:S01]  /*0910*/  LDG.E.CONSTANT R29, desc[UR24][R28.64] ;  /* 0x000000181c1d7981 */ /* 0x000f22000c1e9900 */
[----:B--2--5:R-:W-:Y:S01]  /*0920*/  FFMA R10, R12, R23, R10 ;  /* 0x000000170c0a7223 */ /* 0x024fe2000000000a */
[----:B------:R-:W-:Y:S01]  /*0930*/  MOV R23, UR19 ;  /* 0x0000001300177c02 */ /* 0x000fe20008000f00 */
[----:B------:R-:W-:Y:S01]  /*0940*/  UIMAD.WIDE.U32 UR18, UR9, 0x4, UR26 ;  /* 0x00000004091278a5 */ /* 0x000fe2000f8e001a */
[----:B------:R0:W2:Y:S04]  /*0950*/  LDG.E.CONSTANT R12, desc[UR24][R20.64] ;  /* 0x00000018140c7981 */ /* 0x0000a8000c1e9900 */
[----:B------:R-:W2:Y:S01]  /*0960*/  LDG.E.CONSTANT R23, desc[UR24][R22.64] ;  /* 0x0000001816177981 */ /* 0x000ea2000c1e9900 */
[----:B0-----:R-:W-:Y:S01]  /*0970*/  IMAD.U32 R20, RZ, RZ, UR18 ;  /* 0x00000012ff147e24 */ /* 0x001fe2000f8e00ff */
[----:B------:R-:W-:Y:S01]  /*0980*/  MOV R21, UR19 ;  /* 0x0000001300157c02 */ /* 0x000fe20008000f00 */
[----:B---3--:R-:W-:Y:S01]  /*0990*/  FFMA R26, R26, R14, R10 ;  /* 0x0000000e1a1a7223 */ /* 0x008fe2000000000a */
[----:B------:R0:W3:Y:S03]  /*09a0*/  LDG.E.CONSTANT R22, desc[UR24][R24.64] ;  /* 0x0000001818167981 */ /* 0x0000e6000c1e9900 */
[----:B----4-:R-:W-:Y:S01]  /*09b0*/  FFMA R28, R27, R4, R26 ;  /* 0x000000041b1c7223 */ /* 0x010fe2000000001a */
[----:B------:R1:W4:Y:S01]  /*09c0*/  LDG.E.CONSTANT R14, desc[UR24][R20.64] ;  /* 0x00000018140e7981 */ /* 0x000322000c1e9900 */
[----:B------:R-:W-:Y:S01]  /*09d0*/  MOV R26, UR20 ;  /* 0x00000014001a7c02 */ /* 0x000fe20008000f00 */
[----:B------:R-:W-:-:S02]  /*09e0*/  IMAD.U32 R27, RZ, RZ, UR21 ;  /* 0x00000015ff1b7e24 */ /* 0x000fc4000f8e00ff */
[----:B0-----:R-:W-:-:S03]  /*09f0*/  IMAD.WIDE.U32 R24, R13, 0x4, R16 ;  /* 0x000000040d187825 */ /* 0x001fc600078e0010 */
[----:B------:R-:W4:Y:S01]  /*0a00*/  LDG.E.CONSTANT R26, desc[UR24][R26.64] ;  /* 0x000000181a1a7981 */ /* 0x000f22000c1e9900 */
[----:B-1----:R-:W-:-:S03]  /*0a10*/  IMAD.WIDE.U32 R20, R15, 0x4, R16 ;  /* 0x000000040f147825 */ /* 0x002fc600078e0010 */
[----:B------:R-:W4:Y:S04]  /*0a20*/  LDG.E.CONSTANT R10, desc[UR24][R24.64] ;  /* 0x00000018180a7981 */ /* 0x000f28000c1e9900 */
[----:B------:R-:W4:Y:S01]  /*0a30*/  LDG.E.CONSTANT R4, desc[UR24][R20.64] ;  /* 0x0000001814047981 */ /* 0x000f22000c1e9900 */
[----:B------:R-:W-:-:S04]  /*0a40*/  UIADD3 UR10, UPT, UPT, UR10, 0x8, URZ ;  /* 0x000000080a0a7890 */ /* 0x000fc8000fffe0ff */
[----:B------:R-:W-:Y:S01]  /*0a50*/  UISETP.NE.AND UP0, UPT, UR10, URZ, UPT ;  /* 0x000000ff0a00728c */ /* 0x000fe2000bf05270 */
[C---:B------:R-:W-:Y:S01]  /*0a60*/  IADD3 R3, PT, PT, R0.reuse, R3, RZ ;  /* 0x0000000300037210 */ /* 0x040fe20007ffe0ff */
[C---:B------:R-:W-:Y:S01]  /*0a70*/  IMAD.IADD R7, R0.reuse, 0x1, R7 ;  /* 0x0000000100077824 */ /* 0x040fe200078e0207 */
[C---:B------:R-:W-:Y:S01]  /*0a80*/  IADD3 R5, PT, PT, R0.reuse, R5, RZ ;  /* 0x0000000500057210 */ /* 0x040fe20007ffe0ff */
[C---:B------:R-:W-:Y:S01]  /*0a90*/  IMAD.IADD R13, R0.reuse, 0x1, R13 ;  /* 0x00000001000d7824 */ /* 0x040fe200078e020d */
[C---:B------:R-:W-:Y:S01]  /*0aa0*/  IADD3 R9, PT, PT, R0.reuse, R9, RZ ;  /* 0x0000000900097210 */ /* 0x040fe20007ffe0ff */
[C---:B------:R-:W-:Y:S01]  /*0ab0*/  IMAD.WIDE.U32 R18, R0.reuse, 0x4, R18 ;  /* 0x0000000400127825 */ /* 0x040fe200078e0012 */
[C---:B------:R-:W-:Y:S02]  /*0ac0*/  IADD3 R11, PT, PT, R0.reuse, R11, RZ ;  /* 0x0000000b000b7210 */ /* 0x040fe40007ffe0ff */
[----:B------:R-:W-:Y:S01]  /*0ad0*/  IADD3 R15, PT, PT, R0, R15, RZ ;  /* 0x0000000f000f7210 */ /* 0x000fe20007ffe0ff */
[----:B------:R-:W-:-:S02]  /*0ae0*/  UIADD3 UR16, UPT, UPT, UR8, UR16, URZ ;  /* 0x0000001008107290 */ /* 0x000fc4000fffe0ff */
[----:B------:R-:W-:Y:S02]  /*0af0*/  UIADD3 UR15, UPT, UPT, UR8, UR15, URZ ;  /* 0x0000000f080f7290 */ /* 0x000fe4000fffe0ff */
[----:B------:R-:W-:Y:S02]  /*0b00*/  UIADD3 UR14, UPT, UPT, UR8, UR14, URZ ;  /* 0x0000000e080e7290 */ /* 0x000fe4000fffe0ff */
[----:B------:R-:W-:Y:S02]  /*0b10*/  UIADD3 UR5, UPT, UPT, UR8, UR5, URZ ;  /* 0x0000000508057290 */ /* 0x000fe4000fffe0ff */
[----:B------:R-:W-:Y:S02]  /*0b20*/  UIADD3 UR13, UPT, UPT, UR8, UR13, URZ ;  /* 0x0000000d080d7290 */ /* 0x000fe4000fffe0ff */
[----:B------:R-:W-:Y:S02]  /*0b30*/  UIADD3 UR9, UPT, UPT, UR8, UR9, URZ ;  /* 0x0000000908097290 */ /* 0x000fe4000fffe0ff */
[----:B------:R-:W-:-:S02]  /*0b40*/  UIADD3 UR12, UPT, UPT, UR8, UR12, URZ ;  /* 0x0000000c080c7290 */ /* 0x000fc4000fffe0ff */
[----:B------:R-:W-:Y:S01]  /*0b50*/  UIMAD.WIDE.U32 UR6, UR8, 0x4, UR6 ;  /* 0x00000004080678a5 */ /* 0x000fe2000f8e0006 */
[----:B--2---:R-:W-:-:S04]  /*0b60*/  FFMA R23, R23, R6, R28 ;  /* 0x0000000617177223 */ /* 0x004fc8000000001c */
[----:B---3--:R-:W-:-:S04]  /*0b70*/  FFMA R8, R22, R8, R23 ;  /* 0x0000000816087223 */ /* 0x008fc80000000017 */
[----:B------:R-:W-:-:S04]  /*0b80*/  FFMA R29, R29, R12, R8 ;  /* 0x0000000c1d1d7223 */ /* 0x000fc80000000008 */
[----:B----4-:R-:W-:-:S04]  /*0b90*/  FFMA R29, R14, R10, R29 ;  /* 0x0000000a0e1d7223 */ /* 0x010fc8000000001d */
[----:B------:R-:W-:Y:S01]  /*0ba0*/  FFMA R10, R26, R4, R29 ;  /* 0x000000041a0a7223 */ /* 0x000fe2000000001d */
[----:B------:R-:W-:Y:S06]  /*0bb0*/  BRA.U UP0, `(.L_x_8) ;  /* 0xfffffff900dc7547 */ /* 0x000fec000b83ffff */
[----:B------:R-:W0:Y:S02]  /*0bc0*/  LDC R3, c[0x0][0x3a0] ;  /* 0x0000e800ff037b82 */ /* 0x000e240000000800 */
[----:B0-----:R-:W-:-:S04]  /*0bd0*/  LOP3.LUT R3, R3, 0x7ffffff8, RZ, 0xc0, !PT ;  /* 0x7ffffff803037812 */ /* 0x001fc800078ec0ff */
[----:B------:R-:W-:-:S15]  /*0be0*/  R2UR UR5, R3 ;  /* 0x00000000030572ca */ /* 0x000fde00000e0000 */
.L_x_7:
[----:B------:R-:W1:Y:S08]  /*0bf0*/  LDC R11, c[0x0][0x3a0] ;  /* 0x0000e800ff0b7b82 */ /* 0x000e700000000800 */
[----:B------:R-:W3:Y:S01]  /*0c00*/  LDC R3, c[0x0][0x39c] ;  /* 0x0000e700ff037b82 */ /* 0x000ee20000000800 */
[----:B-1----:R-:W-:-:S04]  /*0c10*/  LOP3.LUT R4, R11, 0x7, RZ, 0xc0, !PT ;  /* 0x000000070b047812 */ /* 0x002fc800078ec0ff */
[----:B------:R-:W-:-:S13]  /*0c20*/  ISETP.NE.AND P0, PT, R4, RZ, PT ;  /* 0x000000ff0400720c */ /* 0x000fda0003f05270 */
[----:B---3--:R-:W-:Y:S05]  /*0c30*/  @!P0 BRA `(.L_x_9) ;  /* 0x0000000400308947 */ /* 0x008fea0003800000 */
[----:B------:R-:W-:Y:S02]  /*0c40*/  IADD3 R4, PT, PT, R4, -0x1, RZ ;  /* 0xffffffff04047810 */ /* 0x000fe40007ffe0ff */
[----:B------:R-:W-:Y:S02]  /*0c50*/  LOP3.LUT R11, R11, 0x3, RZ, 0xc0, !PT ;  /* 0x000000030b0b7812 */ /* 0x000fe400078ec0ff */
[----:B------:R-:W-:Y:S02]  /*0c60*/  ISETP.GE.U32.AND P0, PT, R4, 0x3, PT ;  /* 0x000000030400780c */ /* 0x000fe40003f06070 */
[----:B------:R-:W-:-:S11]  /*0c70*/  ISETP.NE.AND P1, PT, R11, RZ, PT ;  /* 0x000000ff0b00720c */ /* 0x000fd60003f25270 */
[----:B------:R-:W-:Y:S05]  /*0c80*/  @!P0 BRA `(.L_x_10) ;  /* 0x0000000000908947 */ /* 0x000fea0003800000 */
[----:B------:R-:W1:Y:S01]  /*0c90*/  LDCU UR7, c[0x0][0x398] ;  /* 0x00007300ff0777ac */ /* 0x000e620008000800 */
[----:B------:R-:W3:Y:S01]  /*0ca0*/  LDC.64 R4, c[0x0][0x388] ;  /* 0x0000e200ff047b82 */ /* 0x000ee20000000a00 */
[----:B0-----:R-:W-:-:S07]  /*0cb0*/  IMAD R8, R3, UR5, R2 ;  /* 0x0000000503087c24 */ /* 0x001fce000f8e0202 */
[----:B--2---:R-:W0:Y:S01]  /*0cc0*/  LDC.64 R6, c[0x0][0x380] ;  /* 0x0000e000ff067b82 */ /* 0x004e220000000a00 */
[----:B-1----:R-:W-:Y:S02]  /*0cd0*/  UIMAD UR6, UR5, UR7, UR4 ;  /* 0x00000007050672a4 */ /* 0x002fe4000f8e0204 */
[----:B------:R-:W-:-:S04]  /*0ce0*/  IMAD.U32 R9, RZ, RZ, UR7 ;  /* 0x00000007ff097e24 */ /* 0x000fc8000f8e00ff */
[----:B------:R-:W-:Y:S01]  /*0cf0*/  MOV R13, UR6 ;  /* 0x00000006000d7c02 */ /* 0x000fe20008000f00 */
[----:B---3--:R-:W-:Y:S01]  /*0d00*/  IMAD.WIDE.U32 R14, R8, 0x4, R4 ;  /* 0x00000004080e7825 */ /* 0x008fe200078e0004 */
[----:B------:R-:W-:-:S03]  /*0d10*/  IADD3 R9, PT, PT, R9, UR6, RZ ;  /* 0x0000000609097c10 */ /* 0x000fc6000fffe0ff */
[----:B------:R-:W-:Y:S02]  /*0d20*/  IMAD.IADD R8, R8, 0x1, R3 ;  /* 0x0000000108087824 */ /* 0x000fe400078e0203 */
[----:B------:R-:W2:Y:S01]  /*0d30*/  LDG.E.CONSTANT R14, desc[UR24][R14.64] ;  /* 0x000000180e0e7981 */ /* 0x000ea2000c1e9900 */
[--C-:B0-----:R-:W-:Y:S02]  /*0d40*/  IMAD.WIDE.U32 R12, R13, 0x4, R6.reuse ;  /* 0x000000040d0c7825 */ /* 0x101fe400078e0006 */
[CC--:B------:R-:W-:Y:S02]  /*0d50*/  IADD3 R22, PT, PT, R8.reuse, R3.reuse, RZ ;  /* 0x0000000308167210 */ /* 0x0c0fe40007ffe0ff */
[C---:B------:R-:W-:Y:S01]  /*0d60*/  IMAD.WIDE.U32 R16, R9.reuse, 0x4, R6 ;  /* 0x0000000409107825 */ /* 0x040fe200078e0006 */
[----:B------:R-:W-:Y:S01]  /*0d70*/  IADD3 R9, PT, PT, R9, UR7, RZ ;  /* 0x0000000709097c10 */ /* 0x000fe2000fffe0ff */
[----:B------:R0:W2:Y:S02]  /*0d80*/  LDG.E.CONSTANT R13, desc[UR24][R12.64] ;  /* 0x000000180c0d7981 */ /* 0x0000a4000c1e9900 */
[----:B------:R-:W-:Y:S01]  /*0d90*/  IMAD.WIDE.U32 R20, R8, 0x4, R4 ;  /* 0x0000000408147825 */ /* 0x000fe200078e0004 */
[----:B------:R-:W-:Y:S01]  /*0da0*/  IADD3 R25, PT, PT, R22, R3, RZ ;  /* 0x0000000316197210 */ /* 0x000fe20007ffe0ff */
[----:B------:R-:W3:Y:S02]  /*0db0*/  LDG.E.CONSTANT R16, desc[UR24][R16.64] ;  /* 0x0000001810107981 */ /* 0x000ee4000c1e9900 */
[----:B------:R-:W-:-:S02]  /*0dc0*/  IMAD.WIDE.U32 R18, R9, 0x4, R6 ;  /* 0x0000000409127825 */ /* 0x000fc400078e0006 */
[----:B------:R-:W3:Y:S02]  /*0dd0*/  LDG.E.CONSTANT R21, desc[UR24][R20.64] ;  /* 0x0000001814157981 */ /* 0x000ee4000c1e9900 */
[----:B------:R-:W-:Y:S02]  /*0de0*/  VIADD R23, R9, UR7 ;  /* 0x0000000709177c36 */ /* 0x000fe40008000000 */
[----:B------:R-:W-:Y:S01]  /*0df0*/  IMAD.WIDE.U32 R8, R22, 0x4, R4 ;  /* 0x0000000416087825 */ /* 0x000fe200078e0004 */
[----:B------:R-:W4:Y:S03]  /*0e00*/  LDG.E.CONSTANT R18, desc[UR24][R18.64] ;  /* 0x0000001812127981 */ /* 0x000f26000c1e9900 */
[----:B------:R-:W-:Y:S02]  /*0e10*/  IMAD.WIDE.U32 R6, R23, 0x4, R6 ;  /* 0x0000000417067825 */ /* 0x000fe400078e0006 */
[----:B------:R-:W4:Y:S02]  /*0e20*/  LDG.E.CONSTANT R8, desc[UR24][R8.64] ;  /* 0x0000001808087981 */ /* 0x000f24000c1e9900 */
[----:B------:R-:W-:-:S02]  /*0e30*/  IMAD.WIDE.U32 R4, R25, 0x4, R4 ;  /* 0x0000000419047825 */ /* 0x000fc400078e0004 */
[----:B------:R-:W4:Y:S04]  /*0e40*/  LDG.E.CONSTANT R6, desc[UR24][R6.64] ;  /* 0x0000001806067981 */ /* 0x000f28000c1e9900 */
[----:B------:R-:W4:Y:S01]  /*0e50*/  LDG.E.CONSTANT R4, desc[UR24][R4.64] ;  /* 0x0000001804047981 */ /* 0x000f22000c1e9900 */
[----:B0-----:R-:W-:-:S05]  /*0e60*/  MOV R12, UR5 ;  /* 0x00000005000c7c02 */ /* 0x001fca0008000f00 */
[----:B------:R-:W-:-:S05]  /*0e70*/  VIADD R12, R12, 0x4 ;  /* 0x000000040c0c7836 */ /* 0x000fca0000000000 */
[----:B------:R-:W-:Y:S01]  /*0e80*/  R2UR UR5, R12 ;  /* 0x000000000c0572ca */ /* 0x000fe200000e0000 */
[----:B--2--5:R-:W-:-:S04]  /*0e90*/  FFMA R13, R13, R14, R10 ;  /* 0x0000000e0d0d7223 */ /* 0x024fc8000000000a */
[----:B---3--:R-:W-:-:S04]  /*0ea0*/  FFMA R13, R16, R21, R13 ;  /* 0x00000015100d7223 */ /* 0x008fc8000000000d */
[----:B----4-:R-:W-:-:S04]  /*0eb0*/  FFMA R13, R18, R8, R13 ;  /* 0x00000008120d7223 */ /* 0x010fc8000000000d */
[----:B------:R-:W-:-:S07]  /*0ec0*/  FFMA R10, R6, R4, R13 ;  /* 0x00000004060a7223 */ /* 0x000fce000000000d */
.L_x_10:
[----:B------:R-:W-:Y:S05]  /*0ed0*/  @!P1 BRA `(.L_x_9) ;  /* 0x0000000000889947 */ /* 0x000fea0003800000 */
[----:B------:R-:W1:Y:S01]  /*0ee0*/  LDC R4, c[0x0][0x3a0] ;  /* 0x0000e800ff047b82 */ /* 0x000e620000000800 */
[----:B------:R-:W-:Y:S02]  /*0ef0*/  ISETP.NE.AND P0, PT, R11, 0x1, PT ;  /* 0x000000010b00780c */ /* 0x000fe40003f05270 */
[----:B------:R-:W-:-:S05]  /*0f00*/  MOV R12, UR5 ;  /* 0x00000005000c7c02 */ /* 0x000fca0008000f00 */
[----:B------:R-:W3:Y:S06]  /*0f10*/  LDC.64 R14, c[0x0][0x380] ;  /* 0x0000e000ff0e7b82 */ /* 0x000eec0000000a00 */
[----:B------:R-:W-:Y:S01]  /*0f20*/  @P0 IADD3 R16, PT, PT, R12, 0x2, RZ ;  /* 0x000000020c100810 */ /* 0x000fe20007ffe0ff */
[----:B------:R-:W-:Y:S01]  /*0f30*/  @P0 IMAD R13, R3, UR5, R2 ;  /* 0x00000005030d0c24 */ /* 0x000fe2000f8e0202 */
[----:B------:R-:W4:Y:S02]  /*0f40*/  @P0 LDC R11, c[0x0][0x398] ;  /* 0x0000e600ff0b0b82 */ /* 0x000f240000000800 */
[----:B------:R-:W-:Y:S01]  /*0f50*/  @P0 R2UR UR5, R16 ;  /* 0x00000000100502ca */ /* 0x000fe200000e0000 */
[----:B------:R-:W-:Y:S01]  /*0f60*/  @P0 IMAD.IADD R21, R13, 0x1, R3 ;  /* 0x000000010d150824 */ /* 0x000fe200078e0203 */
[----:B-1----:R-:W-:-:S04]  /*0f70*/  LOP3.LUT P1, RZ, R4, 0x1, RZ, 0xc0, !PT ;  /* 0x0000000104ff7812 */ /* 0x002fc8000782c0ff */
[----:B0-----:R-:W0:Y:S07]  /*0f80*/  LDC.64 R8, c[0x0][0x388] ;  /* 0x0000e200ff087b82 */ /* 0x001e2e0000000a00 */
[----:B------:R-:W-:Y:S01]  /*0f90*/  MOV R23, UR5 ;  /* 0x0000000500177c02 */ /* 0x000fe20008000f00 */
[----:B--2---:R-:W1:Y:S01]  /*0fa0*/  LDC.64 R6, c[0x0][0x380] ;  /* 0x0000e000ff067b82 */ /* 0x004e620000000a00 */
[----:B----4-:R-:W-:-:S07]  /*0fb0*/  @P0 IMAD R12, R12, R11, UR4 ;  /* 0x000000040c0c0e24 */ /* 0x010fce000f8e020b */
[----:B------:R-:W2:Y:S01]  /*0fc0*/  @P1 LDC R18, c[0x0][0x398] ;  /* 0x0000e600ff121b82 */ /* 0x000ea20000000800 */
[C---:B---3--:R-:W-:Y:S01]  /*0fd0*/  @P0 IMAD.WIDE.U32 R16, R12.reuse, 0x4, R14 ;  /* 0x000000040c100825 */ /* 0x048fe200078e000e */
[----:B------:R-:W-:-:S06]  /*0fe0*/  @P0 IADD3 R19, PT, PT, R12, R11, RZ ;  /* 0x0000000b0c130210 */ /* 0x000fcc0007ffe0ff */
[----:B------:R-:W3:Y:S01]  /*0ff0*/  LDC.64 R4, c[0x0][0x388] ;  /* 0x0000e200ff047b82 */ /* 0x000ee20000000a00 */
[----:B0-----:R-:W-:Y:S01]  /*1000*/  @P0 IMAD.WIDE.U32 R12, R13, 0x4, R8 ;  /* 0x000000040d0c0825 */ /* 0x001fe200078e0008 */
[----:B------:R-:W4:Y:S03]  /*1010*/  @P0 LDG.E.CONSTANT R11, desc[UR24][R16.64] ;  /* 0x00000018100b0981 */ /* 0x000f26000c1e9900 */
[----:B------:R-:W-:Y:S02]  /*1020*/  @P0 IMAD.WIDE.U32 R14, R19, 0x4, R14 ;  /* 0x00000004130e0825 */ /* 0x000fe400078e000e */
[----:B------:R-:W4:Y:S02]  /*1030*/  @P0 LDG.E.CONSTANT R12, desc[UR24][R12.64] ;  /* 0x000000180c0c0981 */ /* 0x000f24000c1e9900 */
[----:B------:R-:W-:Y:S02]  /*1040*/  @P0 IMAD.WIDE.U32 R8, R21, 0x4, R8 ;  /* 0x0000000415080825 */ /* 0x000fe400078e0008 */
[----:B------:R-:W4:Y:S02]  /*1050*/  @P0 LDG.E.CONSTANT R14, desc[UR24][R14.64] ;  /* 0x000000180e0e0981 */ /* 0x000f24000c1e9900 */
[----:B------:R-:W-:-:S02]  /*1060*/  @P1 IMAD R21, R3, UR5, R2 ;  /* 0x0000000503151c24 */ /* 0x000fc4000f8e0202 */
[----:B------:R-:W4:Y:S01]  /*1070*/  @P0 LDG.E.CONSTANT R8, desc[UR24][R8.64] ;  /* 0x0000001808080981 */ /* 0x000f22000c1e9900 */
[----:B--2---:R-:W-:-:S04]  /*1080*/  @P1 IMAD R19, R23, R18, UR4 ;  /* 0x0000000417131e24 */ /* 0x004fc8000f8e0212 */
[----:B-1----:R-:W-:-:S04]  /*1090*/  @P1 IMAD.WIDE.U32 R6, R19, 0x4, R6 ;  /* 0x0000000413061825 */ /* 0x002fc800078e0006 */
[----:B---3--:R-:W-:Y:S02]  /*10a0*/  @P1 IMAD.WIDE.U32 R4, R21, 0x4, R4 ;  /* 0x0000000415041825 */ /* 0x008fe400078e0004 */
[----:B------:R-:W2:Y:S04]  /*10b0*/  @P1 LDG.E.CONSTANT R7, desc[UR24][R6.64] ;  /* 0x0000001806071981 */ /* 0x000ea8000c1e9900 */
[----:B------:R-:W2:Y:S01]  /*10c0*/  @P1 LDG.E.CONSTANT R4, desc[UR24][R4.64] ;  /* 0x0000001804041981 */ /* 0x000ea2000c1e9900 */
[----:B----45:R-:W-:-:S04]  /*10d0*/  @P0 FFMA R11, R11, R12, R10 ;  /* 0x0000000c0b0b0223 */ /* 0x030fc8000000000a */
[----:B------:R-:W-:-:S04]  /*10e0*/  @P0 FFMA R10, R14, R8, R11 ;  /* 0x000000080e0a0223 */ /* 0x000fc8000000000b */
[----:B--2---:R-:W-:-:S07]  /*10f0*/  @P1 FFMA R10, R7, R4, R10 ;  /* 0x00000004070a1223 */ /* 0x004fce000000000a */
.L_x_9:
[----:B------:R-:W1:Y:S01]  /*1100*/  LDC.64 R4, c[0x0][0x390] ;  /* 0x0000e400ff047b82 */ /* 0x000e620000000a00 */
[----:B0-2---:R-:W-:Y:S01]  /*1110*/  IMAD R7, R3, UR4, R2 ;  /* 0x0000000403077c24 */ /* 0x005fe2000f8e0202 */
[----:B------:R-:W-:-:S04]  /*1120*/  IADD3 R2, PT, PT, R2, 0x1, RZ ;  /* 0x0000000102027810 */ /* 0x000fc80007ffe0ff */
[----:B------:R-:W-:Y:S01]  /*1130*/  ISETP.NE.AND P0, PT, R2, R3, PT ;  /* 0x000000030200720c */ /* 0x000fe20003f05270 */
[----:B-1----:R-:W-:-:S05]  /*1140*/  IMAD.WIDE.U32 R4, R7, 0x4, R4 ;  /* 0x0000000407047825 */ /* 0x002fca00078e0004 */
[----:B-----5:R3:W-:Y:S07]  /*1150*/  STG.E desc[UR24][R4.64], R10 ;  /* 0x0000000a04007986 */ /* 0x0207ee000c101918 */
[----:B------:R-:W-:Y:S05]  /*1160*/  @P0 BRA `(.L_x_11) ;  /* 0xfffffff000ec0947 */ /* 0x000fea000383ffff */
[----:B------:R-:W0:Y:S01]  /*1170*/  LDCU UR5, c[0x0][0x398] ;  /* 0x00007300ff0577ac */ /* 0x000e220008000800 */
[----:B------:R-:W-:Y:S01]  /*1180*/  UIADD3 UR4, UPT, UPT, UR4, 0x1, URZ ;  /* 0x0000000104047890 */ /* 0x000fe2000fffe0ff */
[----:B0-----:R-:W-:-:S05]  /*1190*/  MOV R2, UR5 ;  /* 0x0000000500027c02 */ /* 0x001fca0008000f00 */
[----:B------:R-:W-:-:S13]  /*11a0*/  ISETP.NE.AND P0, PT, R2, UR4, PT ;  /* 0x0000000402007c0c */ /* 0x000fda000bf05270 */
[----:B------:R-:W-:Y:S05]  /*11b0*/  @P0 BRA `(.L_x_12) ;  /* 0xfffffff000d40947 */ /* 0x000fea000383ffff */
[----:B------:R-:W-:Y:S05]  /*11c0*/  EXIT ;  /* 0x000000000000794d */ /* 0x000fea0003800000 */
.L_x_13:
[----:B------:R-:W-:-:S00]  /*11d0*/  BRA `(.L_x_13) ;  /* 0xfffffffc00fc7947 */ /* 0x000fc0000383ffff */
[----:B------:R-:W-:-:S00]  /*11e0*/  NOP ;  /* 0x0000000000007918 */ /* 0x000fc00000000000 */
        /* <DEDUP_REMOVED lines=9> */
.L_x_14:


//--------------------- .nv.shared.reserved.0     --------------------------
	.section	.nv.shared.reserved.0,"aw",@nobits
	.weak		__nv_reservedSMEM_offset_0_alias
	.size		__nv_reservedSMEM_offset_0_alias, 0, 64
	.other		__nv_reservedSMEM_offset_0_alias,@"STO_CUDA_RESERVED_SHARED STV_DEFAULT"
__nv_reservedSMEM_offset_0_alias:
	.zero		0
	.zero		64


//--------------------- .nv.constant0._Z7aTb_gpuPKfS0_Pfiii --------------------------
	.section	.nv.constant0._Z7aTb_gpuPKfS0_Pfiii,"a",@progbits
	.sectionflags	@""
	.align	4
.nv.constant0._Z7aTb_gpuPKfS0_Pfiii:
	.zero		932


//--------------------- SYMBOLS --------------------------

	.type		.nv.reservedSmem.offset0,@object
	.size		.nv.reservedSmem.offset0,0x4
